	.headerflags	@"EF_CUDA_TEXMODE_UNIFIED EF_CUDA_64BIT_ADDRESS EF_CUDA_ACCELERATORS EF_CUDA_SM90 EF_CUDA_VIRTUAL_SM(EF_CUDA_SM90)"
	.elftype	@"ET_EXEC"


//--------------------- .nv.info                  --------------------------
	.section	.nv.info,"",@"SHT_CUDA_INFO"
	.align	4


	//----- nvinfo : EIATTR_REGCOUNT
	.align		4
        /*0000*/ 	.byte	0x04, 0x2f
        /*0002*/ 	.short	(.L_3 - .L_2)
	.align		4
.L_2:
        /*0004*/ 	.word	index@(triton_poi_fused__native_batch_norm_legit_no_training_convolution_23)
        /*0008*/ 	.word	0x00000020


	//----- nvinfo : EIATTR_MIN_STACK_SIZE
	.align		4
.L_3:
        /*000c*/ 	.byte	0x04, 0x12
        /*000e*/ 	.short	(.L_5 - .L_4)
	.align		4
.L_4:
        /*0010*/ 	.word	index@(triton_poi_fused__native_batch_norm_legit_no_training_convolution_23)
        /*0014*/ 	.word	0x00000000


	//----- nvinfo : EIATTR_FRAME_SIZE
	.align		4
.L_5:
        /*0018*/ 	.byte	0x04, 0x11
        /*001a*/ 	.short	(.L_7 - .L_6)
	.align		4
.L_6:
        /*001c*/ 	.word	index@(triton_poi_fused__native_batch_norm_legit_no_training_convolution_23)
        /*0020*/ 	.word	0x00000000


	//----- nvinfo : EIATTR_MIN_STACK_SIZE
	.align		4
.L_7:
        /*0024*/ 	.byte	0x04, 0x12
        /*0026*/ 	.short	(.L_9 - .L_8)
	.align		4
.L_8:
        /*0028*/ 	.word	index@(triton_poi_fused__native_batch_norm_legit_no_training_convolution_23)
        /*002c*/ 	.word	0x00000000
.L_9:


//--------------------- .nv.info.triton_poi_fused__native_batch_norm_legit_no_training_convolution_23 --------------------------
	.section	.nv.info.triton_poi_fused__native_batch_norm_legit_no_training_convolution_23,"",@"SHT_CUDA_INFO"
	.sectionflags	@""
	.align	4


	//----- nvinfo : EIATTR_CUDA_API_VERSION
	.align		4
        /*0000*/ 	.byte	0x04, 0x37
        /*0002*/ 	.short	(.L_11 - .L_10)
.L_10:
        /*0004*/ 	.word	0x0000007c


	//----- nvinfo : EIATTR_KPARAM_INFO
	.align		4
.L_11:
        /*0008*/ 	.byte	0x04, 0x17
        /*000a*/ 	.short	(.L_13 - .L_12)
.L_12:
        /*000c*/ 	.word	0x00000000
        /*0010*/ 	.short	0x0007
        /*0012*/ 	.short	0x0038
        /*0014*/ 	.byte	0x00, 0xf0, 0x11, 0x00


	//----- nvinfo : EIATTR_KPARAM_INFO
	.align		4
.L_13:
        /*0018*/ 	.byte	0x04, 0x17
        /*001a*/ 	.short	(.L_15 - .L_14)
.L_14:
        /*001c*/ 	.word	0x00000000
        /*0020*/ 	.short	0x0006
        /*0022*/ 	.short	0x0030
        /*0024*/ 	.byte	0x00, 0xf4, 0x21, 0x00


	//----- nvinfo : EIATTR_KPARAM_INFO
	.align		4
.L_15:
        /*0028*/ 	.byte	0x04, 0x17
        /*002a*/ 	.short	(.L_17 - .L_16)
.L_16:
        /*002c*/ 	.word	0x00000000
        /*0030*/ 	.short	0x0005
        /*0032*/ 	.short	0x0028
        /*0034*/ 	.byte	0x00, 0xf4, 0x21, 0x00


	//----- nvinfo : EIATTR_KPARAM_INFO
	.align		4
.L_17:
        /*0038*/ 	.byte	0x04, 0x17
        /*003a*/ 	.short	(.L_19 - .L_18)
.L_18:
        /*003c*/ 	.word	0x00000000
        /*0040*/ 	.short	0x0004
        /*0042*/ 	.short	0x0020
        /*0044*/ 	.byte	0x00, 0xf4, 0x21, 0x00


	//----- nvinfo : EIATTR_KPARAM_INFO
	.align		4
.L_19:
        /*0048*/ 	.byte	0x04, 0x17
        /*004a*/ 	.short	(.L_21 - .L_20)
.L_20:
        /*004c*/ 	.word	0x00000000
        /*0050*/ 	.short	0x0003
        /*0052*/ 	.short	0x0018
        /*0054*/ 	.byte	0x00, 0xf4, 0x21, 0x00


	//----- nvinfo : EIATTR_KPARAM_INFO
	.align		4
.L_21:
        /*0058*/ 	.byte	0x04, 0x17
        /*005a*/ 	.short	(.L_23 - .L_22)
.L_22:
        /*005c*/ 	.word	0x00000000
        /*0060*/ 	.short	0x0002
        /*0062*/ 	.short	0x0010
        /*0064*/ 	.byte	0x00, 0xf4, 0x21, 0x00


	//----- nvinfo : EIATTR_KPARAM_INFO
	.align		4
.L_23:
        /*0068*/ 	.byte	0x04, 0x17
        /*006a*/ 	.short	(.L_25 - .L_24)
.L_24:
        /*006c*/ 	.word	0x00000000
        /*0070*/ 	.short	0x0001
        /*0072*/ 	.short	0x0008
        /*0074*/ 	.byte	0x00, 0xf4, 0x21, 0x00


	//----- nvinfo : EIATTR_KPARAM_INFO
	.align		4
.L_25:
        /*0078*/ 	.byte	0x04, 0x17
        /*007a*/ 	.short	(.L_27 - .L_26)
.L_26:
        /*007c*/ 	.word	0x00000000
        /*0080*/ 	.short	0x0000
        /*0082*/ 	.short	0x0000
        /*0084*/ 	.byte	0x00, 0xf4, 0x21, 0x00


	//----- nvinfo : EIATTR_SPARSE_MMA_MASK
	.align		4
.L_27:
        /*0088*/ 	.byte	0x03, 0x50
        /*008a*/ 	.short	0x0000


	//----- nvinfo : EIATTR_MAXREG_COUNT
	.align		4
        /*008c*/ 	.byte	0x03, 0x1b
        /*008e*/ 	.short	0x00ff


	//----- nvinfo : EIATTR_EXIT_INSTR_OFFSETS
	.align		4
        /*0090*/ 	.byte	0x04, 0x1c
        /*0092*/ 	.short	(.L_29 - .L_28)


	//   ....[0]....
.L_28:
        /*0094*/ 	.word	0x000005b0


	//----- nvinfo : EIATTR_REQNTID
	.align		4
.L_29:
        /*0098*/ 	.byte	0x04, 0x10
        /*009a*/ 	.short	(.L_31 - .L_30)
.L_30:
        /*009c*/ 	.word	0x00000080
        /*00a0*/ 	.word	0x00000001
        /*00a4*/ 	.word	0x00000001


	//----- nvinfo : EIATTR_CBANK_PARAM_SIZE
	.align		4
.L_31:
        /*00a8*/ 	.byte	0x03, 0x19
        /*00aa*/ 	.short	0x003c


	//----- nvinfo : EIATTR_PARAM_CBANK
	.align		4
        /*00ac*/ 	.byte	0x04, 0x0a
        /*00ae*/ 	.short	(.L_33 - .L_32)
	.align		4
.L_32:
        /*00b0*/ 	.word	index@(.nv.constant0.triton_poi_fused__native_batch_norm_legit_no_training_convolution_23)
        /*00b4*/ 	.short	0x0210
        /*00b6*/ 	.short	0x003c


	//----- nvinfo : EIATTR_SW_WAR
	.align		4
.L_33:
        /*00b8*/ 	.byte	0x04, 0x36
        /*00ba*/ 	.short	(.L_35 - .L_34)
.L_34:
        /*00bc*/ 	.word	0x00000008
.L_35:


//--------------------- .nv.callgraph             --------------------------
	.section	.nv.callgraph,"",@"SHT_CUDA_CALLGRAPH"
	.align	4
	.sectionentsize	8
	.align		4
        /*0000*/ 	.word	0x00000000
	.align		4
        /*0004*/ 	.word	0xffffffff
	.align		4
        /*0008*/ 	.word	0x00000000
	.align		4
        /*000c*/ 	.word	0xfffffffe
	.align		4
        /*0010*/ 	.word	0x00000000
	.align		4
        /*0014*/ 	.word	0xfffffffd
	.align		4
        /*0018*/ 	.word	0x00000000
	.align		4
        /*001c*/ 	.word	0xfffffffc


//--------------------- .nv.constant4             --------------------------
	.section	.nv.constant4,"a",@progbits
	.align	8
	.align		8
.nv.constant4:
        /*0000*/ 	.dword	_$_str
	.align		8
        /*0008*/ 	.dword	_$_str_$_2


//--------------------- .text.triton_poi_fused__native_batch_norm_legit_no_training_convolution_23 --------------------------
	.section	.text.triton_poi_fused__native_batch_norm_legit_no_training_convolution_23,"ax",@progbits
	.align	128
        .global         triton_poi_fused__native_batch_norm_legit_no_training_convolution_23
        .type           triton_poi_fused__native_batch_norm_legit_no_training_convolution_23,@function
        .size           triton_poi_fused__native_batch_norm_legit_no_training_convolution_23,(.L_x_1 - triton_poi_fused__native_batch_norm_legit_no_training_convolution_23)
        .other          triton_poi_fused__native_batch_norm_legit_no_training_convolution_23,@"STO_CUDA_ENTRY STV_DEFAULT"
triton_poi_fused__native_batch_norm_legit_no_training_convolution_23:
.text.triton_poi_fused__native_batch_norm_legit_no_training_convolution_23:
[----:B------:R-:W-:Y:S01]  /*0000*/  LDC R1, c[0x0][0x28] ;  /* 0x00000a00ff017b82 */ /* 0x000fe20000000800 */
[----:B------:R-:W1:Y:S07]  /*0010*/  S2R R0, SR_TID.X ;  /* 0x0000000000007919 */ /* 0x000e6e0000002100 */
[----:B------:R-:W2:Y:S01]  /*0020*/  LDC.64 R4, c[0x0][0x228] ;  /* 0x00008a00ff047b82 */ /* 0x000ea20000000a00 */
[----:B------:R-:W-:Y:S01]  /*0030*/  ULDC.64 UR4, c[0x0][0x208] ;  /* 0x0000820000047ab9 */ /* 0x000fe20000000a00 */
[----:B------:R-:W3:Y:S06]  /*0040*/  S2R R7, SR_CTAID.X ;  /* 0x0000000000077919 */ /* 0x000eec0000002500 */
[----:B------:R-:W4:Y:S08]  /*0050*/  LDC.64 R8, c[0x0][0x218] ;  /* 0x00008600ff087b82 */ /* 0x000f300000000a00 */
[----:B------:R-:W5:Y:S01]  /*0060*/  LDC.64 R26, c[0x0][0x210] ;  /* 0x00008400ff1a7b82 */ /* 0x000f620000000a00 */
[----:B------:R-:W-:-:S07]  /*0070*/  HFMA2.MMA R18, -RZ, RZ, 1.625, 0 ;  /* 0x3e800000ff127435 */ /* 0x000fce00000001ff */
[----:B------:R-:W5:Y:S01]  /*0080*/  LDC.64 R12, c[0x0][0x220] ;  /* 0x00008800ff0c7b82 */ /* 0x000f620000000a00 */
[----:B-1----:R-:W-:-:S07]  /*0090*/  SHF.L.U32 R0, R0, 0x2, RZ ;  /* 0x0000000200007819 */ /* 0x002fce00000006ff */
[----:B------:R-:W1:Y:S01]  /*00a0*/  LDC.64 R16, c[0x0][0x230] ;  /* 0x00008c00ff107b82 */ /* 0x000e620000000a00 */
[----:B---3--:R-:W-:Y:S02]  /*00b0*/  SHF.R.S32.HI R3, RZ, 0x16, R7 ;  /* 0x00000016ff037819 */ /* 0x008fe40000011407 */
[----:B------:R-:W-:Y:S02]  /*00c0*/  LOP3.LUT R0, R0, 0x1fc, RZ, 0xc0, !PT ;  /* 0x000001fc00007812 */ /* 0x000fe400078ec0ff */
[----:B------:R-:W-:-:S03]  /*00d0*/  SGXT R3, R3, 0x1 ;  /* 0x000000010303781a */ /* 0x000fc60000000200 */
[----:B------:R-:W3:Y:S01]  /*00e0*/  LDC.64 R20, c[0x0][0x238] ;  /* 0x00008e00ff147b82 */ /* 0x000ee20000000a00 */
[----:B------:R-:W-:-:S04]  /*00f0*/  LEA R0, R7, R0, 0x9 ;  /* 0x0000000007007211 */ /* 0x000fc800078e48ff */
[----:B------:R-:W-:-:S04]  /*0100*/  LEA.HI R3, R3, R0, RZ, 0x8 ;  /* 0x0000000003037211 */ /* 0x000fc800078f40ff */
[----:B------:R-:W-:-:S04]  /*0110*/  LOP3.LUT R3, R3, 0xffffff00, RZ, 0xc0, !PT ;  /* 0xffffff0003037812 */ /* 0x000fc800078ec0ff */
[----:B------:R-:W-:-:S05]  /*0120*/  IADD3 R23, R0, -R3, RZ ;  /* 0x8000000300177210 */ /* 0x000fca0007ffe0ff */
[----:B--2---:R-:W-:-:S06]  /*0130*/  IMAD.WIDE R4, R23, 0x4, R4 ;  /* 0x0000000417047825 */ /* 0x004fcc00078e0204 */
[----:B------:R-:W2:Y:S01]  /*0140*/  LDG.E.EL.128 R4, desc[UR4][R4.64] ;  /* 0x0000000404047981 */ /* 0x000ea2000c2e1d00 */
[----:B----4-:R-:W-:-:S04]  /*0150*/  IMAD.WIDE R8, R23, 0x4, R8 ;  /* 0x0000000417087825 */ /* 0x010fc800078e0208 */
[----:B-----5:R-:W-:Y:S02]  /*0160*/  IMAD.WIDE R26, R0, 0x4, R26 ;  /* 0x00000004001a7825 */ /* 0x020fe400078e021a */
[----:B------:R-:W4:Y:S02]  /*0170*/  LDG.E.EL.128 R8, desc[UR4][R8.64] ;  /* 0x0000000408087981 */ /* 0x000f24000c2e1d00 */
[----:B0-----:R-:W-:-:S04]  /*0180*/  IMAD.WIDE R12, R23, 0x4, R12 ;  /* 0x00000004170c7825 */ /* 0x001fc800078e020c */
[----:B-1----:R-:W-:-:S04]  /*0190*/  IMAD.WIDE R16, R23, 0x4, R16 ;  /* 0x0000000417107825 */ /* 0x002fc800078e0210 */
[----:B---3--:R-:W-:-:S04]  /*01a0*/  IMAD.WIDE R20, R23, 0x4, R20 ;  /* 0x0000000417147825 */ /* 0x008fc800078e0214 */
[----:B--2---:R-:W-:Y:S01]  /*01b0*/  FADD R2, R4, 9.9999997473787516356e-06 ;  /* 0x3727c5ac04027421 */ /* 0x004fe20000000000 */
[----:B------:R-:W-:Y:S01]  /*01c0*/  FADD R3, R5, 9.9999997473787516356e-06 ;  /* 0x3727c5ac05037421 */ /* 0x000fe20000000000 */
[----:B------:R-:W-:Y:S01]  /*01d0*/  FADD R6, R6, 9.9999997473787516356e-06 ;  /* 0x3727c5ac06067421 */ /* 0x000fe20000000000 */
[----:B------:R-:W-:-:S03]  /*01e0*/  FADD R7, R7, 9.9999997473787516356e-06 ;  /* 0x3727c5ac07077421 */ /* 0x000fc60000000000 */
[----:B------:R-:W0:Y:S08]  /*01f0*/  MUFU.SQRT R2, R2 ;  /* 0x0000000200027308 */ /* 0x000e300000002000 */
[----:B------:R-:W1:Y:S01]  /*0200*/  MUFU.SQRT R3, R3 ;  /* 0x0000000300037308 */ /* 0x000e620000002000 */
[----:B0-----:R-:W-:-:S07]  /*0210*/  FSETP.GT.AND P6, PT, R2, 8.50705917302346158658e+37, PT ;  /* 0x7e8000000200780b */ /* 0x001fce0003fc4000 */
[----:B------:R-:W0:Y:S01]  /*0220*/  MUFU.SQRT R24, R6 ;  /* 0x0000000600187308 */ /* 0x000e220000002000 */
[----:B------:R-:W-:Y:S02]  /*0230*/  FSETP.GEU.AND P5, PT, R2, 1.175494350822287508e-38, PT ;  /* 0x008000000200780b */ /* 0x000fe40003fae000 */
[----:B------:R-:W-:Y:S02]  /*0240*/  FSEL R5, R18, 1, P6 ;  /* 0x3f80000012057808 */ /* 0x000fe40003000000 */
[----:B-1----:R-:W-:-:S03]  /*0250*/  FSETP.GT.AND P4, PT, R3, 8.50705917302346158658e+37, PT ;  /* 0x7e8000000300780b */ /* 0x002fc60003f84000 */
[----:B------:R-:W1:Y:S01]  /*0260*/  MUFU.SQRT R22, R7 ;  /* 0x0000000700167308 */ /* 0x000e620000002000 */
[----:B------:R-:W-:Y:S01]  /*0270*/  FSETP.GEU.AND P3, PT, R3, 1.175494350822287508e-38, PT ;  /* 0x008000000300780b */ /* 0x000fe20003f6e000 */
[----:B------:R-:W-:-:S04]  /*0280*/  @P6 FMUL R2, R2, 0.25 ;  /* 0x3e80000002026820 */ /* 0x000fc80000400000 */
[----:B------:R-:W-:Y:S01]  /*0290*/  @!P5 FMUL R5, R5, 16777216 ;  /* 0x4b8000000505d820 */ /* 0x000fe20000400000 */
[----:B0-----:R-:W-:Y:S01]  /*02a0*/  FSETP.GT.AND P2, PT, R24, 8.50705917302346158658e+37, PT ;  /* 0x7e8000001800780b */ /* 0x001fe20003f44000 */
[----:B------:R-:W-:Y:S01]  /*02b0*/  @!P5 FMUL R2, R2, 16777216 ;  /* 0x4b8000000202d820 */ /* 0x000fe20000400000 */
[----:B------:R-:W-:Y:S01]  /*02c0*/  FSETP.GEU.AND P0, PT, R24, 1.175494350822287508e-38, PT ;  /* 0x008000001800780b */ /* 0x000fe20003f0e000 */
[----:B------:R-:W-:-:S04]  /*02d0*/  @P4 FMUL R3, R3, 0.25 ;  /* 0x3e80000003034820 */ /* 0x000fc80000400000 */
[----:B------:R-:W0:Y:S01]  /*02e0*/  MUFU.RCP R2, R2 ;  /* 0x0000000200027308 */ /* 0x000e220000001000 */
[C---:B-1----:R-:W-:Y:S01]  /*02f0*/  FSETP.GT.AND P1, PT, R22.reuse, 8.50705917302346158658e+37, PT ;  /* 0x7e8000001600780b */ /* 0x042fe20003f24000 */
[----:B------:R-:W-:Y:S01]  /*0300*/  @!P3 FMUL R3, R3, 16777216 ;  /* 0x4b8000000303b820 */ /* 0x000fe20000400000 */
[----:B------:R-:W-:-:S03]  /*0310*/  FSETP.GEU.AND P6, PT, R22, 1.175494350822287508e-38, PT ;  /* 0x008000001600780b */ /* 0x000fc60003fce000 */
[----:B------:R-:W-:Y:S02]  /*0320*/  @P2 FMUL R24, R24, 0.25 ;  /* 0x3e80000018182820 */ /* 0x000fe40000400000 */
[----:B------:R-:W1:Y:S01]  /*0330*/  MUFU.RCP R3, R3 ;  /* 0x0000000300037308 */ /* 0x000e620000001000 */
[----:B------:R-:W-:Y:S01]  /*0340*/  FSEL R14, R18, 1, P4 ;  /* 0x3f800000120e7808 */ /* 0x000fe20002000000 */
[----:B------:R-:W-:Y:S01]  /*0350*/  @!P0 FMUL R24, R24, 16777216 ;  /* 0x4b80000018188820 */ /* 0x000fe20000400000 */
[----:B0-----:R-:W-:-:S03]  /*0360*/  FMUL R2, R2, R5 ;  /* 0x0000000502027220 */ /* 0x001fc60000400000 */
[----:B------:R-:W-:Y:S01]  /*0370*/  @P1 FMUL R22, R22, 0.25 ;  /* 0x3e80000016161820 */ /* 0x000fe20000400000 */
[----:B------:R-:W4:Y:S01]  /*0380*/  LDG.E.128 R4, desc[UR4][R26.64] ;  /* 0x000000041a047981 */ /* 0x000f22000c1e1d00 */
[----:B------:R-:W-:Y:S01]  /*0390*/  @!P3 FMUL R14, R14, 16777216 ;  /* 0x4b8000000e0eb820 */ /* 0x000fe20000400000 */
[----:B------:R-:W0:Y:S01]  /*03a0*/  MUFU.RCP R24, R24 ;  /* 0x0000001800187308 */ /* 0x000e220000001000 */
[----:B------:R-:W-:Y:S01]  /*03b0*/  @!P6 FMUL R22, R22, 16777216 ;  /* 0x4b8000001616e820 */ /* 0x000fe20000400000 */
[C---:B------:R-:W-:Y:S01]  /*03c0*/  FSEL R19, R18.reuse, 1, P2 ;  /* 0x3f80000012137808 */ /* 0x040fe20001000000 */
[----:B-1----:R-:W-:Y:S02]  /*03d0*/  FMUL R3, R3, R14 ;  /* 0x0000000e03037220 */ /* 0x002fe40000400000 */
[----:B------:R-:W2:Y:S03]  /*03e0*/  LDG.E.EL.128 R12, desc[UR4][R12.64] ;  /* 0x000000040c0c7981 */ /* 0x000ea6000c2e1d00 */
[----:B------:R1:W3:Y:S01]  /*03f0*/  MUFU.RCP R25, R22 ;  /* 0x0000001600197308 */ /* 0x0002e20000001000 */
[----:B------:R-:W-:Y:S01]  /*0400*/  FSEL R18, R18, 1, P1 ;  /* 0x3f80000012127808 */ /* 0x000fe20000800000 */
[----:B------:R-:W-:-:S04]  /*0410*/  @!P0 FMUL R19, R19, 16777216 ;  /* 0x4b80000013138820 */ /* 0x000fc80000400000 */
[----:B------:R-:W-:Y:S01]  /*0420*/  @!P6 FMUL R18, R18, 16777216 ;  /* 0x4b8000001212e820 */ /* 0x000fe20000400000 */
[----:B0-----:R-:W-:Y:S01]  /*0430*/  FMUL R24, R24, R19 ;  /* 0x0000001318187220 */ /* 0x001fe20000400000 */
[----:B-1----:R-:W5:Y:S02]  /*0440*/  LDG.E.EL.128 R20, desc[UR4][R20.64] ;  /* 0x0000000414147981 */ /* 0x002f64000c2e1d00 */
[----:B---3--:R-:W-:Y:S02]  /*0450*/  FMUL R25, R25, R18 ;  /* 0x0000001219197220 */ /* 0x008fe40000400000 */
[----:B------:R-:W5:Y:S01]  /*0460*/  LDG.E.EL.128 R16, desc[UR4][R16.64] ;  /* 0x0000000410107981 */ /* 0x000f62000c2e1d00 */
[----:B----4-:R-:W-:Y:S01]  /*0470*/  FADD R5, R5, R9 ;  /* 0x0000000905057221 */ /* 0x010fe20000000000 */
[----:B------:R-:W-:Y:S02]  /*0480*/  FADD R4, R4, R8 ;  /* 0x0000000804047221 */ /* 0x000fe40000000000 */
[----:B------:R-:W0:Y:S01]  /*0490*/  LDC.64 R8, c[0x0][0x240] ;  /* 0x00009000ff087b82 */ /* 0x000e220000000a00 */
[----:B------:R-:W-:Y:S01]  /*04a0*/  FADD R6, R6, R10 ;  /* 0x0000000a06067221 */ /* 0x000fe20000000000 */
[----:B------:R-:W-:Y:S01]  /*04b0*/  FADD R7, R7, R11 ;  /* 0x0000000b07077221 */ /* 0x000fe20000000000 */
[----:B--2---:R-:W-:Y:S01]  /*04c0*/  FADD R29, -R12, R4 ;  /* 0x000000040c1d7221 */ /* 0x004fe20000000100 */
[----:B------:R-:W-:Y:S01]  /*04d0*/  FADD R10, -R13, R5 ;  /* 0x000000050d0a7221 */ /* 0x000fe20000000100 */
[----:B------:R-:W-:-:S02]  /*04e0*/  FADD R13, -R14, R6 ;  /* 0x000000060e0d7221 */ /* 0x000fc40000000100 */
[----:B------:R-:W-:Y:S01]  /*04f0*/  FMUL R11, R29, R2 ;  /* 0x000000021d0b7220 */ /* 0x000fe20000400000 */
[----:B------:R-:W-:Y:S01]  /*0500*/  FADD R2, -R15, R7 ;  /* 0x000000070f027221 */ /* 0x000fe20000000100 */
[----:B------:R-:W-:Y:S01]  /*0510*/  FMUL R10, R10, R3 ;  /* 0x000000030a0a7220 */ /* 0x000fe20000400000 */
[----:B------:R-:W-:Y:S02]  /*0520*/  FMUL R13, R13, R24 ;  /* 0x000000180d0d7220 */ /* 0x000fe40000400000 */
[----:B------:R-:W-:Y:S01]  /*0530*/  FMUL R2, R2, R25 ;  /* 0x0000001902027220 */ /* 0x000fe20000400000 */
[----:B------:R-:W-:Y:S01]  /*0540*/  STG.E.128 desc[UR4][R26.64], R4 ;  /* 0x000000041a007986 */ /* 0x000fe2000c101d04 */
[----:B-----5:R-:W-:Y:S01]  /*0550*/  FFMA R16, R16, R11, R20 ;  /* 0x0000000b10107223 */ /* 0x020fe20000000014 */
[----:B------:R-:W-:Y:S01]  /*0560*/  FFMA R17, R17, R10, R21 ;  /* 0x0000000a11117223 */ /* 0x000fe20000000015 */
[----:B------:R-:W-:Y:S01]  /*0570*/  FFMA R18, R18, R13, R22 ;  /* 0x0000000d12127223 */ /* 0x000fe20000000016 */
[----:B------:R-:W-:Y:S01]  /*0580*/  FFMA R19, R19, R2, R23 ;  /* 0x0000000213137223 */ /* 0x000fe20000000017 */
[----:B0-----:R-:W-:-:S05]  /*0590*/  IMAD.WIDE R8, R0, 0x4, R8 ;  /* 0x0000000400087825 */ /* 0x001fca00078e0208 */
[----:B------:R-:W-:Y:S01]  /*05a0*/  STG.E.128 desc[UR4][R8.64], R16 ;  /* 0x0000001008007986 */ /* 0x000fe2000c101d04 */
[----:B------:R-:W-:Y:S05]  /*05b0*/  EXIT ;  /* 0x000000000000794d */ /* 0x000fea0003800000 */
.L_x_0:
[----:B------:R-:W-:-:S00]  /*05c0*/  BRA `(.L_x_0) ;  /* 0xfffffffc00fc7947 */ /* 0x000fc0000383ffff */
[----:B------:R-:W-:-:S00]  /*05d0*/  NOP ;  /* 0x0000000000007918 */ /* 0x000fc00000000000 */
        /* <DEDUP_REMOVED lines=10> */
.L_x_1:


//--------------------- .nv.global.init           --------------------------
	.section	.nv.global.init,"aw",@progbits
.nv.global.init:
	.type		_$_str,@object
	.size		_$_str,(_$_str_$_2 - _$_str)
_$_str:
        /*0000*/ 	.byte	0x5f, 0x5f, 0x43, 0x55, 0x44, 0x41, 0x5f, 0x46, 0x54, 0x5a, 0x00
	.type		_$_str_$_2,@object
	.size		_$_str_$_2,(.L_1 - _$_str_$_2)
_$_str_$_2:
        /*000b*/ 	.byte	0x5f, 0x5f, 0x43, 0x55, 0x44, 0x41, 0x5f, 0x50, 0x52, 0x45, 0x43, 0x5f, 0x53, 0x51, 0x52, 0x54
        /*001b*/ 	.byte	0x00
.L_1:


//--------------------- .nv.constant0.triton_poi_fused__native_batch_norm_legit_no_training_convolution_23 --------------------------
	.section	.nv.constant0.triton_poi_fused__native_batch_norm_legit_no_training_convolution_23,"a",@progbits
	.sectionflags	@""
	.align	4
.nv.constant0.triton_poi_fused__native_batch_norm_legit_no_training_convolution_23:
	.zero		588
